//
// Generated by NVIDIA NVVM Compiler
//
// Compiler Build ID: CL-36424714
// Cuda compilation tools, release 13.0, V13.0.88
// Based on NVVM 20.0.0
//

.version 9.0
.target sm_100
.address_size 64

	// .globl	_Z5copy1PfS_i

.visible .entry _Z5copy1PfS_i(
	.param .u64 .ptr .align 1 _Z5copy1PfS_i_param_0,
	.param .u64 .ptr .align 1 _Z5copy1PfS_i_param_1,
	.param .u32 _Z5copy1PfS_i_param_2
)
{
	.reg .pred 	%p<5>;
	.reg .b32 	%r<16>;
	.reg .b32 	%f<11>;
	.reg .b64 	%rd<10>;

	ld.param.u64 	%rd3, [_Z5copy1PfS_i_param_0];
	ld.param.u64 	%rd4, [_Z5copy1PfS_i_param_1];
	ld.param.u32 	%r9, [_Z5copy1PfS_i_param_2];
	cvta.to.global.u64 	%rd1, %rd4;
	mov.u32 	%r10, %ctaid.x;
	mov.u32 	%r1, %ntid.x;
	mov.u32 	%r11, %tid.x;
	mad.lo.s32 	%r15, %r10, %r1, %r11;
	setp.ge.s32 	%p1, %r15, %r9;
	mov.f32 	%f10, 0f00000000;
	@%p1 bra 	$L__BB0_3;
	mov.u32 	%r12, %nctaid.x;
	mul.lo.s32 	%r3, %r1, %r12;
	mov.f32 	%f10, 0f00000000;
	mov.u32 	%r14, %r15;
$L__BB0_2:
	mul.wide.s32 	%rd5, %r14, 4;
	add.s64 	%rd6, %rd1, %rd5;
	ld.global.f32 	%f6, [%rd6];
	add.f32 	%f10, %f10, %f6;
	add.s32 	%r14, %r14, %r3;
	setp.lt.s32 	%p2, %r14, %r9;
	@%p2 bra 	$L__BB0_2;
$L__BB0_3:
	setp.ge.s32 	%p3, %r15, %r9;
	// begin inline asm
	griddepcontrol.launch_dependents;
	// end inline asm
	@%p3 bra 	$L__BB0_6;
	mov.u32 	%r13, %nctaid.x;
	mul.lo.s32 	%r6, %r1, %r13;
	cvta.to.global.u64 	%rd2, %rd3;
$L__BB0_5:
	mul.wide.s32 	%rd7, %r15, 4;
	add.s64 	%rd8, %rd2, %rd7;
	ld.global.nc.f32 	%f7, [%rd8];
	add.f32 	%f8, %f10, %f7;
	add.s64 	%rd9, %rd1, %rd7;
	st.global.f32 	[%rd9], %f8;
	add.s32 	%r15, %r15, %r6;
	setp.lt.s32 	%p4, %r15, %r9;
	@%p4 bra 	$L__BB0_5;
$L__BB0_6:
	ret;

}
	// .globl	_Z5copy2PKfPfS0_i
.visible .entry _Z5copy2PKfPfS0_i(
	.param .u64 .ptr .align 1 _Z5copy2PKfPfS0_i_param_0,
	.param .u64 .ptr .align 1 _Z5copy2PKfPfS0_i_param_1,
	.param .u64 .ptr .align 1 _Z5copy2PKfPfS0_i_param_2,
	.param .u32 _Z5copy2PKfPfS0_i_param_3
)
{
	.reg .pred 	%p<5>;
	.reg .b32 	%r<16>;
	.reg .b32 	%f<12>;
	.reg .b64 	%rd<12>;

	ld.param.u64 	%rd4, [_Z5copy2PKfPfS0_i_param_0];
	ld.param.u64 	%rd5, [_Z5copy2PKfPfS0_i_param_1];
	ld.param.u64 	%rd6, [_Z5copy2PKfPfS0_i_param_2];
	ld.param.u32 	%r9, [_Z5copy2PKfPfS0_i_param_3];
	mov.u32 	%r10, %ctaid.x;
	mov.u32 	%r1, %ntid.x;
	mov.u32 	%r11, %tid.x;
	mad.lo.s32 	%r15, %r10, %r1, %r11;
	setp.ge.s32 	%p1, %r15, %r9;
	mov.f32 	%f11, 0f00000000;
	@%p1 bra 	$L__BB1_3;
	mov.u32 	%r12, %nctaid.x;
	mul.lo.s32 	%r3, %r1, %r12;
	cvta.to.global.u64 	%rd1, %rd6;
	mov.f32 	%f11, 0f00000000;
	mov.u32 	%r14, %r15;
$L__BB1_2:
	mul.wide.s32 	%rd7, %r14, 4;
	add.s64 	%rd8, %rd1, %rd7;
	ld.global.nc.f32 	%f6, [%rd8];
	add.f32 	%f11, %f11, %f6;
	add.s32 	%r14, %r14, %r3;
	setp.lt.s32 	%p2, %r14, %r9;
	@%p2 bra 	$L__BB1_2;
$L__BB1_3:
	setp.ge.s32 	%p3, %r15, %r9;
	// begin inline asm
	griddepcontrol.wait;
	// end inline asm
	@%p3 bra 	$L__BB1_6;
	mov.u32 	%r13, %nctaid.x;
	mul.lo.s32 	%r6, %r1, %r13;
	cvta.to.global.u64 	%rd2, %rd4;
	cvta.to.global.u64 	%rd3, %rd5;
$L__BB1_5:
	mul.wide.s32 	%rd9, %r15, 4;
	add.s64 	%rd10, %rd2, %rd9;
	ld.global.nc.f32 	%f7, [%rd10];
	add.f32 	%f8, %f11, %f7;
	add.f32 	%f9, %f8, 0f40000000;
	add.s64 	%rd11, %rd3, %rd9;
	st.global.f32 	[%rd11], %f9;
	add.s32 	%r15, %r15, %r6;
	setp.lt.s32 	%p4, %r15, %r9;
	@%p4 bra 	$L__BB1_5;
$L__BB1_6:
	ret;

}


// ===== COMPILED SASS (sm_100) =====

	.target	sm_100

	.elftype	@"ET_EXEC"


//--------------------- .note.nv.tkinfo           --------------------------
	.section	.note.nv.tkinfo,"",@"SHT_NOTE"
	.sectionflags	@"SHF_NOTE_NV_TKINFO"
	.tkinfo
        /*0018*/ 	.word	0x00000002
        /*0030*/ 	.string	""
        /*0030*/ 	.string	"ptxas"
        /*0030*/ 	.string	"Cuda compilation tools, release 13.0, V13.0.88"
        /*0030*/ 	.string	"Build cuda_13.0.r13.0/compiler.36424714_0"
        /*0030*/ 	.string	"-arch sm_100 -m 64 "



//--------------------- .note.nv.cuinfo           --------------------------
	.section	.note.nv.cuinfo,"",@"SHT_NOTE"
	.sectionflags	@"SHF_NOTE_NV_CUINFO"
        /*0018*/ 	.short	0x0002
        /*001a*/ 	.short	0x0064
        /*001c*/ 	.short	0x0082
	.zero		2


//--------------------- .nv.info                  --------------------------
	.section	.nv.info,"",@"SHT_CUDA_INFO"
	.align	4


	//----- nvinfo : EIATTR_REGCOUNT
	.align		4
        /*0000*/ 	.byte	0x04, 0x2f
        /*0002*/ 	.short	(.L_1 - .L_0)
	.align		4
.L_0:
        /*0004*/ 	.word	index@(_Z5copy1PfS_i)
        /*0008*/ 	.word	0x00000010


	//----- nvinfo : EIATTR_FRAME_SIZE
	.align		4
.L_1:
        /*000c*/ 	.byte	0x04, 0x11
        /*000e*/ 	.short	(.L_3 - .L_2)
	.align		4
.L_2:
        /*0010*/ 	.word	index@(_Z5copy1PfS_i)
        /*0014*/ 	.word	0x00000000


	//----- nvinfo : EIATTR_REGCOUNT
	.align		4
.L_3:
        /*0018*/ 	.byte	0x04, 0x2f
        /*001a*/ 	.short	(.L_5 - .L_4)
	.align		4
.L_4:
        /*001c*/ 	.word	index@(_Z5copy2PKfPfS0_i)
        /*0020*/ 	.word	0x00000010


	//----- nvinfo : EIATTR_FRAME_SIZE
	.align		4
.L_5:
        /*0024*/ 	.byte	0x04, 0x11
        /*0026*/ 	.short	(.L_7 - .L_6)
	.align		4
.L_6:
        /*0028*/ 	.word	index@(_Z5copy2PKfPfS0_i)
        /*002c*/ 	.word	0x00000000


	//----- nvinfo : EIATTR_MIN_STACK_SIZE
	.align		4
.L_7:
        /*0030*/ 	.byte	0x04, 0x12
        /*0032*/ 	.short	(.L_9 - .L_8)
	.align		4
.L_8:
        /*0034*/ 	.word	index@(_Z5copy2PKfPfS0_i)
        /*0038*/ 	.word	0x00000000


	//----- nvinfo : EIATTR_MIN_STACK_SIZE
	.align		4
.L_9:
        /*003c*/ 	.byte	0x04, 0x12
        /*003e*/ 	.short	(.L_11 - .L_10)
	.align		4
.L_10:
        /*0040*/ 	.word	index@(_Z5copy1PfS_i)
        /*0044*/ 	.word	0x00000000
.L_11:


//--------------------- .nv.compat                --------------------------
	.section	.nv.compat,"",@"SHT_CUDA_COMPAT_INFO"
	.align	4
        /*0000*/ 	.byte	0x02, 0x09, 0x00, 0x00, 0x02, 0x02, 0x01, 0x00, 0x02, 0x05, 0x05, 0x00, 0x03, 0x07, 0x01, 0x01
        /*0010*/ 	.byte	0x02, 0x03, 0x00, 0x00, 0x02, 0x06, 0x01, 0x00, 0x04, 0x0b, 0x08, 0x00, 0x09, 0x00, 0x00, 0x00
        /*0020*/ 	.byte	0x00, 0x00, 0x00, 0x00


//--------------------- .nv.info._Z5copy2PKfPfS0_i --------------------------
	.section	.nv.info._Z5copy2PKfPfS0_i,"",@"SHT_CUDA_INFO"
	.sectionflags	@""
	.align	4


	//----- nvinfo : EIATTR_CUDA_API_VERSION
	.align		4
        /*0000*/ 	.byte	0x04, 0x37
        /*0002*/ 	.short	(.L_13 - .L_12)
.L_12:
        /*0004*/ 	.word	0x00000082


	//----- nvinfo : EIATTR_KPARAM_INFO
	.align		4
.L_13:
        /*0008*/ 	.byte	0x04, 0x17
        /*000a*/ 	.short	(.L_15 - .L_14)
.L_14:
        /*000c*/ 	.word	0x00000000
        /*0010*/ 	.short	0x0003
        /*0012*/ 	.short	0x0018
        /*0014*/ 	.byte	0x00, 0xf0, 0x11, 0x00


	//----- nvinfo : EIATTR_KPARAM_INFO
	.align		4
.L_15:
        /*0018*/ 	.byte	0x04, 0x17
        /*001a*/ 	.short	(.L_17 - .L_16)
.L_16:
        /*001c*/ 	.word	0x00000000
        /*0020*/ 	.short	0x0002
        /*0022*/ 	.short	0x0010
        /*0024*/ 	.byte	0x00, 0xf5, 0x21, 0x00


	//----- nvinfo : EIATTR_KPARAM_INFO
	.align		4
.L_17:
        /*0028*/ 	.byte	0x04, 0x17
        /*002a*/ 	.short	(.L_19 - .L_18)
.L_18:
        /*002c*/ 	.word	0x00000000
        /*0030*/ 	.short	0x0001
        /*0032*/ 	.short	0x0008
        /*0034*/ 	.byte	0x00, 0xf5, 0x21, 0x00


	//----- nvinfo : EIATTR_KPARAM_INFO
	.align		4
.L_19:
        /*0038*/ 	.byte	0x04, 0x17
        /*003a*/ 	.short	(.L_21 - .L_20)
.L_20:
        /*003c*/ 	.word	0x00000000
        /*0040*/ 	.short	0x0000
        /*0042*/ 	.short	0x0000
        /*0044*/ 	.byte	0x00, 0xf5, 0x21, 0x00


	//----- nvinfo : EIATTR_SPARSE_MMA_MASK
	.align		4
.L_21:
        /*0048*/ 	.byte	0x03, 0x50
        /*004a*/ 	.short	0x0000


	//----- nvinfo : EIATTR_MAXREG_COUNT
	.align		4
        /*004c*/ 	.byte	0x03, 0x1b
        /*004e*/ 	.short	0x00ff


	//----- nvinfo : EIATTR_MERCURY_ISA_VERSION
	.align		4
        /*0050*/ 	.byte	0x03, 0x5f
        /*0052*/ 	.short	0x0101


	//----- nvinfo : EIATTR_VRC_CTA_INIT_COUNT
	.align		4
        /*0054*/ 	.byte	0x02, 0x4a
	.zero		1
	.zero		1


	//----- nvinfo : EIATTR_EXIT_INSTR_OFFSETS
	.align		4
        /*0058*/ 	.byte	0x04, 0x1c
        /*005a*/ 	.short	(.L_23 - .L_22)


	//   ....[0]....
.L_22:
        /*005c*/ 	.word	0x00000190


	//   ....[1]....
        /*0060*/ 	.word	0x00000270


	//----- nvinfo : EIATTR_CRS_STACK_SIZE
	.align		4
.L_23:
        /*0064*/ 	.byte	0x04, 0x1e
        /*0066*/ 	.short	(.L_25 - .L_24)
.L_24:
        /*0068*/ 	.word	0x00000000


	//----- nvinfo : EIATTR_CBANK_PARAM_SIZE
	.align		4
.L_25:
        /*006c*/ 	.byte	0x03, 0x19
        /*006e*/ 	.short	0x001c


	//----- nvinfo : EIATTR_PARAM_CBANK
	.align		4
        /*0070*/ 	.byte	0x04, 0x0a
        /*0072*/ 	.short	(.L_27 - .L_26)
	.align		4
.L_26:
        /*0074*/ 	.word	index@(.nv.constant0._Z5copy2PKfPfS0_i)
        /*0078*/ 	.short	0x0380
        /*007a*/ 	.short	0x001c


	//----- nvinfo : EIATTR_SW_WAR
	.align		4
.L_27:
        /*007c*/ 	.byte	0x04, 0x36
        /*007e*/ 	.short	(.L_29 - .L_28)
.L_28:
        /*0080*/ 	.word	0x00000008
.L_29:


//--------------------- .nv.info._Z5copy1PfS_i    --------------------------
	.section	.nv.info._Z5copy1PfS_i,"",@"SHT_CUDA_INFO"
	.sectionflags	@""
	.align	4


	//----- nvinfo : EIATTR_CUDA_API_VERSION
	.align		4
        /*0000*/ 	.byte	0x04, 0x37
        /*0002*/ 	.short	(.L_31 - .L_30)
.L_30:
        /*0004*/ 	.word	0x00000082


	//----- nvinfo : EIATTR_KPARAM_INFO
	.align		4
.L_31:
        /*0008*/ 	.byte	0x04, 0x17
        /*000a*/ 	.short	(.L_33 - .L_32)
.L_32:
        /*000c*/ 	.word	0x00000000
        /*0010*/ 	.short	0x0002
        /*0012*/ 	.short	0x0010
        /*0014*/ 	.byte	0x00, 0xf0, 0x11, 0x00


	//----- nvinfo : EIATTR_KPARAM_INFO
	.align		4
.L_33:
        /*0018*/ 	.byte	0x04, 0x17
        /*001a*/ 	.short	(.L_35 - .L_34)
.L_34:
        /*001c*/ 	.word	0x00000000
        /*0020*/ 	.short	0x0001
        /*0022*/ 	.short	0x0008
        /*0024*/ 	.byte	0x00, 0xf5, 0x21, 0x00


	//----- nvinfo : EIATTR_KPARAM_INFO
	.align		4
.L_35:
        /*0028*/ 	.byte	0x04, 0x17
        /*002a*/ 	.short	(.L_37 - .L_36)
.L_36:
        /*002c*/ 	.word	0x00000000
        /*0030*/ 	.short	0x0000
        /*0032*/ 	.short	0x0000
        /*0034*/ 	.byte	0x00, 0xf5, 0x21, 0x00


	//----- nvinfo : EIATTR_SPARSE_MMA_MASK
	.align		4
.L_37:
        /*0038*/ 	.byte	0x03, 0x50
        /*003a*/ 	.short	0x0000


	//----- nvinfo : EIATTR_MAXREG_COUNT
	.align		4
        /*003c*/ 	.byte	0x03, 0x1b
        /*003e*/ 	.short	0x00ff


	//----- nvinfo : EIATTR_MERCURY_ISA_VERSION
	.align		4
        /*0040*/ 	.byte	0x03, 0x5f
        /*0042*/ 	.short	0x0101


	//----- nvinfo : EIATTR_VRC_CTA_INIT_COUNT
	.align		4
        /*0044*/ 	.byte	0x02, 0x4a
	.zero		1
	.zero		1


	//----- nvinfo : EIATTR_EXIT_INSTR_OFFSETS
	.align		4
        /*0048*/ 	.byte	0x04, 0x1c
        /*004a*/ 	.short	(.L_39 - .L_38)


	//   ....[0]....
.L_38:
        /*004c*/ 	.word	0x00000190


	//   ....[1]....
        /*0050*/ 	.word	0x00000260


	//----- nvinfo : EIATTR_CRS_STACK_SIZE
	.align		4
.L_39:
        /*0054*/ 	.byte	0x04, 0x1e
        /*0056*/ 	.short	(.L_41 - .L_40)
.L_40:
        /*0058*/ 	.word	0x00000000


	//----- nvinfo : EIATTR_CBANK_PARAM_SIZE
	.align		4
.L_41:
        /*005c*/ 	.byte	0x03, 0x19
        /*005e*/ 	.short	0x0014


	//----- nvinfo : EIATTR_PARAM_CBANK
	.align		4
        /*0060*/ 	.byte	0x04, 0x0a
        /*0062*/ 	.short	(.L_43 - .L_42)
	.align		4
.L_42:
        /*0064*/ 	.word	index@(.nv.constant0._Z5copy1PfS_i)
        /*0068*/ 	.short	0x0380
        /*006a*/ 	.short	0x0014


	//----- nvinfo : EIATTR_SW_WAR
	.align		4
.L_43:
        /*006c*/ 	.byte	0x04, 0x36
        /*006e*/ 	.short	(.L_45 - .L_44)
.L_44:
        /*0070*/ 	.word	0x00000008
.L_45:


//--------------------- .nv.callgraph             --------------------------
	.section	.nv.callgraph,"",@"SHT_CUDA_CALLGRAPH"
	.align	4
	.sectionentsize	8
	.align		4
        /*0000*/ 	.word	0x00000000
	.align		4
        /*0004*/ 	.word	0xffffffff
	.align		4
        /*0008*/ 	.word	0x00000000
	.align		4
        /*000c*/ 	.word	0xfffffffe
	.align		4
        /*0010*/ 	.word	0x00000000
	.align		4
        /*0014*/ 	.word	0xfffffffd
	.align		4
        /*0018*/ 	.word	0x00000000
	.align		4
        /*001c*/ 	.word	0xfffffffc


//--------------------- .text._Z5copy2PKfPfS0_i   --------------------------
	.section	.text._Z5copy2PKfPfS0_i,"ax",@progbits
	.align	128
        .global         _Z5copy2PKfPfS0_i
        .type           _Z5copy2PKfPfS0_i,@function
        .size           _Z5copy2PKfPfS0_i,(.L_x_10 - _Z5copy2PKfPfS0_i)
        .other          _Z5copy2PKfPfS0_i,@"STO_CUDA_ENTRY STV_DEFAULT"
_Z5copy2PKfPfS0_i:
.text._Z5copy2PKfPfS0_i:
[----:B------:R-:W-:Y:S01]  /*0000*/  LDC R1, c[0x0][0x37c] ;  /* 0x0000df00ff017b82 */ /* 0x000fe20000000800 */
[----:B------:R-:W0:Y:S07]  /*0010*/  S2R R11, SR_TID.X ;  /* 0x00000000000b7919 */ /* 0x000e2e0000002100 */
[----:B------:R-:W0:Y:S01]  /*0020*/  S2UR UR4, SR_CTAID.X ;  /* 0x00000000000479c3 */ /* 0x000e220000002500 */
[----:B------:R-:W1:Y:S01]  /*0030*/  LDCU UR7, c[0x0][0x398] ;  /* 0x00007300ff0777ac */ /* 0x000e620008000800 */
[----:B------:R-:W-:Y:S01]  /*0040*/  BSSY.RECONVERGENT B0, `(.L_x_0) ;  /* 0x0000013000007945 */ /* 0x000fe20003800200 */
[----:B------:R-:W-:-:S05]  /*0050*/  HFMA2 R0, -RZ, RZ, 0, 0 ;  /* 0x00000000ff007431 */ /* 0x000fca00000001ff */
[----:B------:R-:W0:Y:S02]  /*0060*/  LDC R10, c[0x0][0x360] ;  /* 0x0000d800ff0a7b82 */ /* 0x000e240000000800 */
[----:B0-----:R-:W-:Y:S01]  /*0070*/  IMAD R11, R10, UR4, R11 ;  /* 0x000000040a0b7c24 */ /* 0x001fe2000f8e020b */
[----:B------:R-:W0:Y:S04]  /*0080*/  LDCU.64 UR4, c[0x0][0x358] ;  /* 0x00006b00ff0477ac */ /* 0x000e280008000a00 */
[C---:B-1----:R-:W-:Y:S02]  /*0090*/  ISETP.GE.AND P1, PT, R11.reuse, UR7, PT ;  /* 0x000000070b007c0c */ /* 0x042fe4000bf26270 */
[----:B------:R-:W-:-:S11]  /*00a0*/  ISETP.GE.AND P0, PT, R11, UR7, PT ;  /* 0x000000070b007c0c */ /* 0x000fd6000bf06270 */
[----:B------:R-:W-:Y:S05]  /*00b0*/  @P1 BRA `(.L_x_1) ;  /* 0x00000000002c1947 */ /* 0x000fea0003800000 */
[----:B------:R-:W1:Y:S01]  /*00c0*/  LDC.64 R4, c[0x0][0x390] ;  /* 0x0000e400ff047b82 */ /* 0x000e620000000a00 */
[----:B------:R-:W2:Y:S01]  /*00d0*/  LDCU UR6, c[0x0][0x370] ;  /* 0x00006e00ff0677ac */ /* 0x000ea20008000800 */
[----:B------:R-:W-:Y:S02]  /*00e0*/  MOV R0, RZ ;  /* 0x000000ff00007202 */ /* 0x000fe40000000f00 */
[----:B------:R-:W-:Y:S01]  /*00f0*/  MOV R7, R11 ;  /* 0x0000000b00077202 */ /* 0x000fe20000000f00 */
[----:B--2---:R-:W-:-:S07]  /*0100*/  IMAD R6, R10, UR6, RZ ;  /* 0x000000060a067c24 */ /* 0x004fce000f8e02ff */
.L_x_2:
[----:B-1----:R-:W-:-:S06]  /*0110*/  IMAD.WIDE R2, R7, 0x4, R4 ;  /* 0x0000000407027825 */ /* 0x002fcc00078e0204 */
[----:B0-----:R-:W2:Y:S01]  /*0120*/  LDG.E.CONSTANT R3, desc[UR4][R2.64] ;  /* 0x0000000402037981 */ /* 0x001ea2000c1e9900 */
[----:B------:R-:W-:-:S04]  /*0130*/  IADD3 R7, PT, PT, R6, R7, RZ ;  /* 0x0000000706077210 */ /* 0x000fc80007ffe0ff */
[----:B------:R-:W-:Y:S01]  /*0140*/  ISETP.GE.AND P1, PT, R7, UR7, PT ;  /* 0x0000000707007c0c */ /* 0x000fe2000bf26270 */
[----:B--2---:R-:W-:-:S12]  /*0150*/  FADD R0, R3, R0 ;  /* 0x0000000003007221 */ /* 0x004fd80000000000 */
[----:B------:R-:W-:Y:S05]  /*0160*/  @!P1 BRA `(.L_x_2) ;  /* 0xfffffffc00e89947 */ /* 0x000fea000383ffff */
.L_x_1:
[----:B0-----:R-:W-:Y:S05]  /*0170*/  BSYNC.RECONVERGENT B0 ;  /* 0x0000000000007941 */ /* 0x001fea0003800200 */
.L_x_0:
[----:B------:R-:W-:Y:S01]  /*0180*/  ACQBULK ;  /* 0x000000000000782e */ /* 0x000fe20000000000 */
[----:B------:R-:W-:Y:S05]  /*0190*/  @P0 EXIT ;  /* 0x000000000000094d */ /* 0x000fea0003800000 */
[----:B------:R-:W0:Y:S01]  /*01a0*/  LDC.64 R6, c[0x0][0x380] ;  /* 0x0000e000ff067b82 */ /* 0x000e220000000a00 */
[----:B------:R-:W1:Y:S07]  /*01b0*/  LDCU UR6, c[0x0][0x370] ;  /* 0x00006e00ff0677ac */ /* 0x000e6e0008000800 */
[----:B------:R-:W2:Y:S01]  /*01c0*/  LDC.64 R8, c[0x0][0x388] ;  /* 0x0000e200ff087b82 */ /* 0x000ea20000000a00 */
[----:B-1----:R-:W-:-:S07]  /*01d0*/  IMAD R10, R10, UR6, RZ ;  /* 0x000000060a0a7c24 */ /* 0x002fce000f8e02ff */
.L_x_3:
[----:B0-----:R-:W-:-:S06]  /*01e0*/  IMAD.WIDE R2, R11, 0x4, R6 ;  /* 0x000000040b027825 */ /* 0x001fcc00078e0206 */
[----:B------:R-:W3:Y:S01]  /*01f0*/  LDG.E.CONSTANT R3, desc[UR4][R2.64] ;  /* 0x0000000402037981 */ /* 0x000ee2000c1e9900 */
[----:B-12---:R-:W-:Y:S01]  /*0200*/  IMAD.WIDE R4, R11, 0x4, R8 ;  /* 0x000000040b047825 */ /* 0x006fe200078e0208 */
[----:B------:R-:W-:-:S04]  /*0210*/  IADD3 R11, PT, PT, R10, R11, RZ ;  /* 0x0000000b0a0b7210 */ /* 0x000fc80007ffe0ff */
[----:B------:R-:W-:Y:S01]  /*0220*/  ISETP.GE.AND P0, PT, R11, UR7, PT ;  /* 0x000000070b007c0c */ /* 0x000fe2000bf06270 */
[----:B---3--:R-:W-:-:S04]  /*0230*/  FADD R12, R3, R0 ;  /* 0x00000000030c7221 */ /* 0x008fc80000000000 */
[----:B------:R-:W-:-:S05]  /*0240*/  FADD R13, R12, 2 ;  /* 0x400000000c0d7421 */ /* 0x000fca0000000000 */
[----:B------:R1:W-:Y:S03]  /*0250*/  STG.E desc[UR4][R4.64], R13 ;  /* 0x0000000d04007986 */ /* 0x0003e6000c101904 */
[----:B------:R-:W-:Y:S05]  /*0260*/  @!P0 BRA `(.L_x_3) ;  /* 0xfffffffc00dc8947 */ /* 0x000fea000383ffff */
[----:B------:R-:W-:Y:S05]  /*0270*/  EXIT ;  /* 0x000000000000794d */ /* 0x000fea0003800000 */
.L_x_4:
[----:B------:R-:W-:-:S00]  /*0280*/  BRA `(.L_x_4) ;  /* 0xfffffffc00fc7947 */ /* 0x000fc0000383ffff */
[----:B------:R-:W-:-:S00]  /*0290*/  NOP ;  /* 0x0000000000007918 */ /* 0x000fc00000000000 */
        /* <DEDUP_REMOVED lines=14> */
.L_x_10:


//--------------------- .text._Z5copy1PfS_i       --------------------------
	.section	.text._Z5copy1PfS_i,"ax",@progbits
	.align	128
        .global         _Z5copy1PfS_i
        .type           _Z5copy1PfS_i,@function
        .size           _Z5copy1PfS_i,(.L_x_11 - _Z5copy1PfS_i)
        .other          _Z5copy1PfS_i,@"STO_CUDA_ENTRY STV_DEFAULT"
_Z5copy1PfS_i:
.text._Z5copy1PfS_i:
        /* <DEDUP_REMOVED lines=17> */
.L_x_7:
[----:B-1----:R-:W-:-:S06]  /*0110*/  IMAD.WIDE R2, R7, 0x4, R4 ;  /* 0x0000000407027825 */ /* 0x002fcc00078e0204 */
[----:B0-----:R-:W2:Y:S01]  /*0120*/  LDG.E R3, desc[UR4][R2.64] ;  /* 0x0000000402037981 */ /* 0x001ea2000c1e1900 */
[----:B------:R-:W-:-:S04]  /*0130*/  IADD3 R7, PT, PT, R6, R7, RZ ;  /* 0x0000000706077210 */ /* 0x000fc80007ffe0ff */
[----:B------:R-:W-:Y:S01]  /*0140*/  ISETP.GE.AND P1, PT, R7, UR7, PT ;  /* 0x0000000707007c0c */ /* 0x000fe2000bf26270 */
[----:B--2---:R-:W-:-:S12]  /*0150*/  FADD R0, R3, R0 ;  /* 0x0000000003007221 */ /* 0x004fd80000000000 */
[----:B------:R-:W-:Y:S05]  /*0160*/  @!P1 BRA `(.L_x_7) ;  /* 0xfffffffc00e89947 */ /* 0x000fea000383ffff */
.L_x_6:
[----:B0-----:R-:W-:Y:S05]  /*0170*/  BSYNC.RECONVERGENT B0 ;  /* 0x0000000000007941 */ /* 0x001fea0003800200 */
.L_x_5:
[----:B------:R-:W-:Y:S01]  /*0180*/  PREEXIT ;  /* 0x000000000000782d */ /* 0x000fe20000000000 */
[----:B------:R-:W-:Y:S05]  /*0190*/  @P0 EXIT ;  /* 0x000000000000094d */ /* 0x000fea0003800000 */
[----:B------:R-:W0:Y:S01]  /*01a0*/  LDC.64 R6, c[0x0][0x380] ;  /* 0x0000e000ff067b82 */ /* 0x000e220000000a00 */
[----:B------:R-:W1:Y:S07]  /*01b0*/  LDCU UR6, c[0x0][0x370] ;  /* 0x00006e00ff0677ac */ /* 0x000e6e0008000800 */
[----:B------:R-:W2:Y:S01]  /*01c0*/  LDC.64 R8, c[0x0][0x388] ;  /* 0x0000e200ff087b82 */ /* 0x000ea20000000a00 */
[----:B-1----:R-:W-:-:S07]  /*01d0*/  IMAD R10, R10, UR6, RZ ;  /* 0x000000060a0a7c24 */ /* 0x002fce000f8e02ff */
.L_x_8:
[----:B0-----:R-:W-:-:S06]  /*01e0*/  IMAD.WIDE R2, R11, 0x4, R6 ;  /* 0x000000040b027825 */ /* 0x001fcc00078e0206 */
[----:B------:R-:W3:Y:S01]  /*01f0*/  LDG.E.CONSTANT R3, desc[UR4][R2.64] ;  /* 0x0000000402037981 */ /* 0x000ee2000c1e9900 */
[----:B-12---:R-:W-:Y:S01]  /*0200*/  IMAD.WIDE R4, R11, 0x4, R8 ;  /* 0x000000040b047825 */ /* 0x006fe200078e0208 */
[----:B------:R-:W-:-:S04]  /*0210*/  IADD3 R11, PT, PT, R10, R11, RZ ;  /* 0x0000000b0a0b7210 */ /* 0x000fc80007ffe0ff */
[----:B------:R-:W-:Y:S01]  /*0220*/  ISETP.GE.AND P0, PT, R11, UR7, PT ;  /* 0x000000070b007c0c */ /* 0x000fe2000bf06270 */
[----:B---3--:R-:W-:-:S05]  /*0230*/  FADD R13, R3, R0 ;  /* 0x00000000030d7221 */ /* 0x008fca0000000000 */
[----:B------:R1:W-:Y:S07]  /*0240*/  STG.E desc[UR4][R4.64], R13 ;  /* 0x0000000d04007986 */ /* 0x0003ee000c101904 */
[----:B------:R-:W-:Y:S05]  /*0250*/  @!P0 BRA `(.L_x_8) ;  /* 0xfffffffc00e08947 */ /* 0x000fea000383ffff */
[----:B------:R-:W-:Y:S05]  /*0260*/  EXIT ;  /* 0x000000000000794d */ /* 0x000fea0003800000 */
.L_x_9:
        /* <DEDUP_REMOVED lines=9> */
.L_x_11:


//--------------------- .nv.shared.reserved.0     --------------------------
	.section	.nv.shared.reserved.0,"aw",@nobits
	.weak		__nv_reservedSMEM_offset_0_alias
	.size		__nv_reservedSMEM_offset_0_alias, 0, 64
	.other		__nv_reservedSMEM_offset_0_alias,@"STO_CUDA_RESERVED_SHARED STV_DEFAULT"
__nv_reservedSMEM_offset_0_alias:
	.zero		0
	.zero		64


//--------------------- .nv.constant0._Z5copy2PKfPfS0_i --------------------------
	.section	.nv.constant0._Z5copy2PKfPfS0_i,"a",@progbits
	.sectionflags	@""
	.align	4
.nv.constant0._Z5copy2PKfPfS0_i:
	.zero		924


//--------------------- .nv.constant0._Z5copy1PfS_i --------------------------
	.section	.nv.constant0._Z5copy1PfS_i,"a",@progbits
	.sectionflags	@""
	.align	4
.nv.constant0._Z5copy1PfS_i:
	.zero		916


//--------------------- SYMBOLS --------------------------

	.type		.nv.reservedSmem.offset0,@object
	.size		.nv.reservedSmem.offset0,0x4
